//
// Generated by NVIDIA NVVM Compiler
//
// Compiler Build ID: CL-36424714
// Cuda compilation tools, release 13.0, V13.0.88
// Based on NVVM 20.0.0
//

.version 9.0
.target sm_100
.address_size 64

	// .globl	build_clmatrix_kernel

.visible .entry build_clmatrix_kernel(
	.param .u32 build_clmatrix_kernel_param_0,
	.param .u32 build_clmatrix_kernel_param_1,
	.param .u32 build_clmatrix_kernel_param_2,
	.param .u64 .ptr .align 1 build_clmatrix_kernel_param_3,
	.param .u64 .ptr .align 1 build_clmatrix_kernel_param_4,
	.param .u64 .ptr .align 1 build_clmatrix_kernel_param_5,
	.param .u64 .ptr .align 1 build_clmatrix_kernel_param_6,
	.param .u32 build_clmatrix_kernel_param_7,
	.param .u64 .ptr .align 1 build_clmatrix_kernel_param_8,
	.param .u64 .ptr .align 1 build_clmatrix_kernel_param_9
)
{
	.reg .pred 	%p<21>;
	.reg .b32 	%r<132>;
	.reg .b64 	%rd<71>;
	.reg .b64 	%fd<151>;

	ld.param.u32 	%r56, [build_clmatrix_kernel_param_0];
	ld.param.u32 	%r57, [build_clmatrix_kernel_param_1];
	ld.param.u32 	%r58, [build_clmatrix_kernel_param_2];
	ld.param.u64 	%rd9, [build_clmatrix_kernel_param_3];
	ld.param.u64 	%rd6, [build_clmatrix_kernel_param_5];
	ld.param.u32 	%r59, [build_clmatrix_kernel_param_7];
	ld.param.u64 	%rd8, [build_clmatrix_kernel_param_8];
	ld.param.u64 	%rd10, [build_clmatrix_kernel_param_9];
	cvta.to.global.u64 	%rd1, %rd10;
	cvta.to.global.u64 	%rd2, %rd9;
	mov.u32 	%r60, %ntid.x;
	mov.u32 	%r61, %ctaid.x;
	mov.u32 	%r62, %tid.x;
	mad.lo.s32 	%r1, %r60, %r61, %r62;
	mov.u32 	%r63, %ntid.y;
	mov.u32 	%r64, %ctaid.y;
	mov.u32 	%r65, %tid.y;
	mad.lo.s32 	%r2, %r63, %r64, %r65;
	max.u32 	%r66, %r1, %r2;
	setp.ge.u32 	%p1, %r66, %r56;
	setp.le.u32 	%p2, %r2, %r1;
	or.pred  	%p3, %p2, %p1;
	mov.f64 	%fd148, 0dBFF0000000000000;
	mov.f64 	%fd149, 0dBFF0000000000000;
	@%p3 bra 	$L__BB0_31;
	setp.lt.s32 	%p4, %r57, 1;
	mov.b64 	%rd70, -99999;
	@%p4 bra 	$L__BB0_30;
	setp.lt.s32 	%p5, %r59, 1;
	@%p5 bra 	$L__BB0_30;
	setp.gt.s32 	%p6, %r58, 0;
	@%p6 bra 	$L__BB0_10;
	and.b32  	%r3, %r59, 2147483644;
	mov.b32 	%r129, 0;
$L__BB0_5:
	mov.b32 	%r130, 0;
$L__BB0_6:
	setp.lt.u32 	%p7, %r59, 4;
	@%p7 bra 	$L__BB0_9;
	mov.b32 	%r131, 0;
$L__BB0_8:
	add.s32 	%r131, %r131, 4;
	setp.ne.s32 	%p8, %r131, %r3;
	@%p8 bra 	$L__BB0_8;
$L__BB0_9:
	add.s32 	%r130, %r130, 1;
	setp.ne.s32 	%p9, %r130, %r57;
	@%p9 bra 	$L__BB0_6;
	bra.uni 	$L__BB0_29;
$L__BB0_10:
	and.b32  	%r4, %r58, 3;
	and.b32  	%r5, %r58, 2147483644;
	and.b32  	%r6, %r58, 1;
	neg.s32 	%r7, %r5;
	shl.b32 	%r8, %r58, 1;
	mul.lo.s32 	%r9, %r57, %r2;
	mul.lo.s32 	%r10, %r57, %r1;
	mov.b32 	%r108, 0;
	mov.b32 	%r122, -1;
	mov.b32 	%r123, -99999;
	mov.u32 	%r121, %r122;
$L__BB0_11:
	add.s32 	%r74, %r108, %r10;
	mul.lo.s32 	%r15, %r74, %r58;
	mad.lo.s32 	%r16, %r8, %r74, 4;
	mov.b32 	%r112, 0;
$L__BB0_12:
	add.s32 	%r76, %r112, %r9;
	mul.lo.s32 	%r21, %r76, %r58;
	add.s32 	%r22, %r112, %r57;
	mad.lo.s32 	%r23, %r8, %r76, 4;
	mov.b32 	%r116, 0;
$L__BB0_13:
	setp.lt.u32 	%p11, %r58, 4;
	mul.lo.s32 	%r28, %r116, %r58;
	mov.b32 	%r128, 0;
	mov.f64 	%fd147, 0d0000000000000000;
	mov.f64 	%fd146, %fd147;
	@%p11 bra 	$L__BB0_16;
	mad.lo.s32 	%r119, %r8, %r116, 4;
	mov.f64 	%fd147, 0d0000000000000000;
	mov.u32 	%r117, %r16;
	mov.u32 	%r118, %r23;
	mov.u32 	%r120, %r7;
$L__BB0_15:
	.pragma "nounroll";
	add.s32 	%r78, %r117, -4;
	mul.wide.u32 	%rd14, %r78, 8;
	add.s64 	%rd15, %rd2, %rd14;
	ld.global.f64 	%fd42, [%rd15];
	ld.global.f64 	%fd43, [%rd15+8];
	add.s32 	%r79, %r118, -4;
	mul.wide.u32 	%rd16, %r79, 8;
	add.s64 	%rd17, %rd2, %rd16;
	ld.global.f64 	%fd44, [%rd17];
	ld.global.f64 	%fd45, [%rd17+8];
	add.s32 	%r80, %r119, -4;
	mul.wide.u32 	%rd18, %r80, 8;
	add.s64 	%rd19, %rd1, %rd18;
	ld.global.f64 	%fd46, [%rd19];
	ld.global.f64 	%fd47, [%rd19+8];
	mul.f64 	%fd48, %fd45, %fd47;
	fma.rn.f64 	%fd49, %fd44, %fd46, %fd48;
	mul.f64 	%fd50, %fd44, %fd47;
	mul.f64 	%fd51, %fd45, %fd46;
	sub.f64 	%fd52, %fd50, %fd51;
	fma.rn.f64 	%fd53, %fd42, %fd49, %fd146;
	fma.rn.f64 	%fd54, %fd43, %fd52, %fd147;
	add.s32 	%r81, %r117, -2;
	mul.wide.u32 	%rd20, %r81, 8;
	add.s64 	%rd21, %rd2, %rd20;
	ld.global.f64 	%fd55, [%rd21];
	ld.global.f64 	%fd56, [%rd21+8];
	add.s32 	%r82, %r118, -2;
	mul.wide.u32 	%rd22, %r82, 8;
	add.s64 	%rd23, %rd2, %rd22;
	ld.global.f64 	%fd57, [%rd23];
	ld.global.f64 	%fd58, [%rd23+8];
	add.s32 	%r83, %r119, -2;
	mul.wide.u32 	%rd24, %r83, 8;
	add.s64 	%rd25, %rd1, %rd24;
	ld.global.f64 	%fd59, [%rd25];
	ld.global.f64 	%fd60, [%rd25+8];
	mul.f64 	%fd61, %fd58, %fd60;
	fma.rn.f64 	%fd62, %fd57, %fd59, %fd61;
	mul.f64 	%fd63, %fd57, %fd60;
	mul.f64 	%fd64, %fd58, %fd59;
	sub.f64 	%fd65, %fd63, %fd64;
	fma.rn.f64 	%fd66, %fd55, %fd62, %fd53;
	fma.rn.f64 	%fd67, %fd56, %fd65, %fd54;
	add.s32 	%r84, %r117, 2;
	mul.wide.u32 	%rd26, %r117, 8;
	add.s64 	%rd27, %rd2, %rd26;
	ld.global.f64 	%fd68, [%rd27];
	ld.global.f64 	%fd69, [%rd27+8];
	add.s32 	%r85, %r118, 2;
	mul.wide.u32 	%rd28, %r118, 8;
	add.s64 	%rd29, %rd2, %rd28;
	ld.global.f64 	%fd70, [%rd29];
	ld.global.f64 	%fd71, [%rd29+8];
	add.s32 	%r86, %r119, 2;
	mul.wide.u32 	%rd30, %r119, 8;
	add.s64 	%rd31, %rd1, %rd30;
	ld.global.f64 	%fd72, [%rd31];
	ld.global.f64 	%fd73, [%rd31+8];
	mul.f64 	%fd74, %fd71, %fd73;
	fma.rn.f64 	%fd75, %fd70, %fd72, %fd74;
	mul.f64 	%fd76, %fd70, %fd73;
	mul.f64 	%fd77, %fd71, %fd72;
	sub.f64 	%fd78, %fd76, %fd77;
	fma.rn.f64 	%fd79, %fd68, %fd75, %fd66;
	fma.rn.f64 	%fd80, %fd69, %fd78, %fd67;
	mul.wide.u32 	%rd32, %r84, 8;
	add.s64 	%rd33, %rd2, %rd32;
	ld.global.f64 	%fd81, [%rd33];
	ld.global.f64 	%fd82, [%rd33+8];
	mul.wide.u32 	%rd34, %r85, 8;
	add.s64 	%rd35, %rd2, %rd34;
	ld.global.f64 	%fd83, [%rd35];
	ld.global.f64 	%fd84, [%rd35+8];
	mul.wide.u32 	%rd36, %r86, 8;
	add.s64 	%rd37, %rd1, %rd36;
	ld.global.f64 	%fd85, [%rd37];
	ld.global.f64 	%fd86, [%rd37+8];
	mul.f64 	%fd87, %fd84, %fd86;
	fma.rn.f64 	%fd88, %fd83, %fd85, %fd87;
	mul.f64 	%fd89, %fd83, %fd86;
	mul.f64 	%fd90, %fd84, %fd85;
	sub.f64 	%fd91, %fd89, %fd90;
	fma.rn.f64 	%fd146, %fd81, %fd88, %fd79;
	fma.rn.f64 	%fd147, %fd82, %fd91, %fd80;
	add.s32 	%r120, %r120, 4;
	add.s32 	%r119, %r119, 8;
	add.s32 	%r118, %r118, 8;
	add.s32 	%r117, %r117, 8;
	setp.eq.s32 	%p12, %r120, 0;
	mov.u32 	%r128, %r5;
	@%p12 bra 	$L__BB0_16;
	bra.uni 	$L__BB0_15;
$L__BB0_16:
	setp.eq.s32 	%p13, %r4, 0;
	@%p13 bra 	$L__BB0_21;
	setp.eq.s32 	%p14, %r4, 1;
	@%p14 bra 	$L__BB0_19;
	add.s32 	%r87, %r128, %r15;
	shl.b32 	%r88, %r87, 1;
	mul.wide.u32 	%rd38, %r88, 8;
	add.s64 	%rd39, %rd2, %rd38;
	ld.global.f64 	%fd93, [%rd39];
	ld.global.f64 	%fd94, [%rd39+8];
	add.s32 	%r89, %r128, %r21;
	shl.b32 	%r90, %r89, 1;
	mul.wide.u32 	%rd40, %r90, 8;
	add.s64 	%rd41, %rd2, %rd40;
	ld.global.f64 	%fd95, [%rd41];
	ld.global.f64 	%fd96, [%rd41+8];
	add.s32 	%r91, %r128, %r28;
	shl.b32 	%r92, %r91, 1;
	mul.wide.u32 	%rd42, %r92, 8;
	add.s64 	%rd43, %rd1, %rd42;
	ld.global.f64 	%fd97, [%rd43];
	ld.global.f64 	%fd98, [%rd43+8];
	mul.f64 	%fd99, %fd96, %fd98;
	fma.rn.f64 	%fd100, %fd95, %fd97, %fd99;
	mul.f64 	%fd101, %fd95, %fd98;
	mul.f64 	%fd102, %fd96, %fd97;
	sub.f64 	%fd103, %fd101, %fd102;
	fma.rn.f64 	%fd104, %fd93, %fd100, %fd146;
	fma.rn.f64 	%fd105, %fd94, %fd103, %fd147;
	add.s32 	%r93, %r88, 2;
	mul.wide.u32 	%rd44, %r93, 8;
	add.s64 	%rd45, %rd2, %rd44;
	ld.global.f64 	%fd106, [%rd45];
	ld.global.f64 	%fd107, [%rd45+8];
	add.s32 	%r94, %r90, 2;
	mul.wide.u32 	%rd46, %r94, 8;
	add.s64 	%rd47, %rd2, %rd46;
	ld.global.f64 	%fd108, [%rd47];
	ld.global.f64 	%fd109, [%rd47+8];
	add.s32 	%r95, %r92, 2;
	mul.wide.u32 	%rd48, %r95, 8;
	add.s64 	%rd49, %rd1, %rd48;
	ld.global.f64 	%fd110, [%rd49];
	ld.global.f64 	%fd111, [%rd49+8];
	mul.f64 	%fd112, %fd109, %fd111;
	fma.rn.f64 	%fd113, %fd108, %fd110, %fd112;
	mul.f64 	%fd114, %fd108, %fd111;
	mul.f64 	%fd115, %fd109, %fd110;
	sub.f64 	%fd116, %fd114, %fd115;
	fma.rn.f64 	%fd146, %fd106, %fd113, %fd104;
	fma.rn.f64 	%fd147, %fd107, %fd116, %fd105;
	add.s32 	%r128, %r128, 2;
$L__BB0_19:
	setp.eq.s32 	%p15, %r6, 0;
	@%p15 bra 	$L__BB0_21;
	add.s32 	%r96, %r128, %r15;
	shl.b32 	%r97, %r96, 1;
	mul.wide.u32 	%rd50, %r97, 8;
	add.s64 	%rd51, %rd2, %rd50;
	ld.global.f64 	%fd117, [%rd51];
	ld.global.f64 	%fd118, [%rd51+8];
	add.s32 	%r98, %r128, %r21;
	shl.b32 	%r99, %r98, 1;
	mul.wide.u32 	%rd52, %r99, 8;
	add.s64 	%rd53, %rd2, %rd52;
	ld.global.f64 	%fd119, [%rd53];
	ld.global.f64 	%fd120, [%rd53+8];
	add.s32 	%r100, %r128, %r28;
	shl.b32 	%r101, %r100, 1;
	mul.wide.u32 	%rd54, %r101, 8;
	add.s64 	%rd55, %rd1, %rd54;
	ld.global.f64 	%fd121, [%rd55];
	ld.global.f64 	%fd122, [%rd55+8];
	mul.f64 	%fd123, %fd120, %fd122;
	fma.rn.f64 	%fd124, %fd119, %fd121, %fd123;
	mul.f64 	%fd125, %fd119, %fd122;
	mul.f64 	%fd126, %fd120, %fd121;
	sub.f64 	%fd127, %fd125, %fd126;
	fma.rn.f64 	%fd146, %fd117, %fd124, %fd146;
	fma.rn.f64 	%fd147, %fd118, %fd127, %fd147;
$L__BB0_21:
	sub.f64 	%fd25, %fd146, %fd147;
	setp.gt.f64 	%p16, %fd25, %fd136;
	@%p16 bra 	$L__BB0_22;
	bra.uni 	$L__BB0_23;
$L__BB0_22:
	mov.u32 	%r121, %r108;
	mov.u32 	%r122, %r112;
	mov.u32 	%r123, %r116;
	mov.f64 	%fd136, %fd25;
$L__BB0_23:
	add.f64 	%fd9, %fd146, %fd147;
	setp.leu.f64 	%p17, %fd9, %fd136;
	@%p17 bra 	$L__BB0_25;
	mov.u32 	%r121, %r108;
	mov.u32 	%r122, %r22;
	mov.u32 	%r123, %r116;
	mov.f64 	%fd136, %fd9;
$L__BB0_25:
	add.s32 	%r116, %r116, 1;
	setp.eq.s32 	%p18, %r116, %r59;
	@%p18 bra 	$L__BB0_26;
	bra.uni 	$L__BB0_13;
$L__BB0_26:
	add.s32 	%r112, %r112, 1;
	setp.ne.s32 	%p19, %r112, %r57;
	@%p19 bra 	$L__BB0_12;
	add.s32 	%r108, %r108, 1;
	setp.eq.s32 	%p20, %r108, %r57;
	@%p20 bra 	$L__BB0_28;
	bra.uni 	$L__BB0_11;
$L__BB0_28:
	cvt.rn.f64.s32 	%fd148, %r121;
	cvt.rn.f64.s32 	%fd149, %r122;
	add.f64 	%fd150, %fd136, %fd136;
	cvt.s64.s32 	%rd70, %r123;
	bra.uni 	$L__BB0_30;
$L__BB0_29:
	add.s32 	%r129, %r129, 1;
	setp.eq.s32 	%p10, %r129, %r57;
	mov.f64 	%fd150, 0d0000000000000000;
	@%p10 bra 	$L__BB0_30;
	bra.uni 	$L__BB0_5;
$L__BB0_30:
	ld.param.u64 	%rd69, [build_clmatrix_kernel_param_6];
	ld.param.u64 	%rd68, [build_clmatrix_kernel_param_4];
	cvta.to.global.u64 	%rd56, %rd68;
	mad.lo.s32 	%r102, %r1, %r56, %r2;
	mul.wide.s32 	%rd57, %r102, 8;
	add.s64 	%rd58, %rd56, %rd57;
	st.global.f64 	[%rd58], %fd148;
	mad.lo.s32 	%r103, %r2, %r56, %r1;
	mul.wide.u32 	%rd59, %r103, 8;
	add.s64 	%rd60, %rd56, %rd59;
	st.global.f64 	[%rd60], %fd149;
	cvta.to.global.u64 	%rd61, %rd6;
	add.s64 	%rd62, %rd61, %rd57;
	st.global.f64 	[%rd62], %fd150;
	cvta.to.global.u64 	%rd63, %rd8;
	shl.b64 	%rd64, %rd70, 2;
	add.s64 	%rd65, %rd63, %rd64;
	ld.global.u32 	%r104, [%rd65];
	cvt.rn.f64.s32 	%fd128, %r104;
	cvta.to.global.u64 	%rd66, %rd69;
	add.s64 	%rd67, %rd66, %rd57;
	st.global.f64 	[%rd67], %fd128;
$L__BB0_31:
	ret;

}


// ===== COMPILED SASS (sm_100) =====

	.target	sm_100

	.elftype	@"ET_EXEC"


//--------------------- .note.nv.tkinfo           --------------------------
	.section	.note.nv.tkinfo,"",@"SHT_NOTE"
	.sectionflags	@"SHF_NOTE_NV_TKINFO"
	.tkinfo
        /*0018*/ 	.word	0x00000002
        /*0030*/ 	.string	""
        /*0030*/ 	.string	"ptxas"
        /*0030*/ 	.string	"Cuda compilation tools, release 13.0, V13.0.88"
        /*0030*/ 	.string	"Build cuda_13.0.r13.0/compiler.36424714_0"
        /*0030*/ 	.string	"-arch sm_100 -m 64 "



//--------------------- .note.nv.cuinfo           --------------------------
	.section	.note.nv.cuinfo,"",@"SHT_NOTE"
	.sectionflags	@"SHF_NOTE_NV_CUINFO"
        /*0018*/ 	.short	0x0002
        /*001a*/ 	.short	0x0064
        /*001c*/ 	.short	0x0082
	.zero		2


//--------------------- .nv.info                  --------------------------
	.section	.nv.info,"",@"SHT_CUDA_INFO"
	.align	4


	//----- nvinfo : EIATTR_REGCOUNT
	.align		4
        /*0000*/ 	.byte	0x04, 0x2f
        /*0002*/ 	.short	(.L_1 - .L_0)
	.align		4
.L_0:
        /*0004*/ 	.word	index@(build_clmatrix_kernel)
        /*0008*/ 	.word	0x00000028


	//----- nvinfo : EIATTR_FRAME_SIZE
	.align		4
.L_1:
        /*000c*/ 	.byte	0x04, 0x11
        /*000e*/ 	.short	(.L_3 - .L_2)
	.align		4
.L_2:
        /*0010*/ 	.word	index@(build_clmatrix_kernel)
        /*0014*/ 	.word	0x00000000


	//----- nvinfo : EIATTR_MIN_STACK_SIZE
	.align		4
.L_3:
        /*0018*/ 	.byte	0x04, 0x12
        /*001a*/ 	.short	(.L_5 - .L_4)
	.align		4
.L_4:
        /*001c*/ 	.word	index@(build_clmatrix_kernel)
        /*0020*/ 	.word	0x00000000
.L_5:


//--------------------- .nv.compat                --------------------------
	.section	.nv.compat,"",@"SHT_CUDA_COMPAT_INFO"
	.align	4
        /*0000*/ 	.byte	0x02, 0x09, 0x00, 0x00, 0x02, 0x02, 0x01, 0x00, 0x02, 0x05, 0x05, 0x00, 0x03, 0x07, 0x01, 0x01
        /*0010*/ 	.byte	0x02, 0x03, 0x00, 0x00, 0x02, 0x06, 0x01, 0x00, 0x04, 0x0b, 0x08, 0x00, 0x01, 0x00, 0x00, 0x00
        /*0020*/ 	.byte	0x00, 0x00, 0x00, 0x00


//--------------------- .nv.info.build_clmatrix_kernel --------------------------
	.section	.nv.info.build_clmatrix_kernel,"",@"SHT_CUDA_INFO"
	.sectionflags	@""
	.align	4


	//----- nvinfo : EIATTR_CUDA_API_VERSION
	.align		4
        /*0000*/ 	.byte	0x04, 0x37
        /*0002*/ 	.short	(.L_7 - .L_6)
.L_6:
        /*0004*/ 	.word	0x00000082


	//----- nvinfo : EIATTR_KPARAM_INFO
	.align		4
.L_7:
        /*0008*/ 	.byte	0x04, 0x17
        /*000a*/ 	.short	(.L_9 - .L_8)
.L_8:
        /*000c*/ 	.word	0x00000000
        /*0010*/ 	.short	0x0009
        /*0012*/ 	.short	0x0040
        /*0014*/ 	.byte	0x00, 0xf5, 0x21, 0x00


	//----- nvinfo : EIATTR_KPARAM_INFO
	.align		4
.L_9:
        /*0018*/ 	.byte	0x04, 0x17
        /*001a*/ 	.short	(.L_11 - .L_10)
.L_10:
        /*001c*/ 	.word	0x00000000
        /*0020*/ 	.short	0x0008
        /*0022*/ 	.short	0x0038
        /*0024*/ 	.byte	0x00, 0xf5, 0x21, 0x00


	//----- nvinfo : EIATTR_KPARAM_INFO
	.align		4
.L_11:
        /*0028*/ 	.byte	0x04, 0x17
        /*002a*/ 	.short	(.L_13 - .L_12)
.L_12:
        /*002c*/ 	.word	0x00000000
        /*0030*/ 	.short	0x0007
        /*0032*/ 	.short	0x0030
        /*0034*/ 	.byte	0x00, 0xf0, 0x11, 0x00


	//----- nvinfo : EIATTR_KPARAM_INFO
	.align		4
.L_13:
        /*0038*/ 	.byte	0x04, 0x17
        /*003a*/ 	.short	(.L_15 - .L_14)
.L_14:
        /*003c*/ 	.word	0x00000000
        /*0040*/ 	.short	0x0006
        /*0042*/ 	.short	0x0028
        /*0044*/ 	.byte	0x00, 0xf5, 0x21, 0x00


	//----- nvinfo : EIATTR_KPARAM_INFO
	.align		4
.L_15:
        /*0048*/ 	.byte	0x04, 0x17
        /*004a*/ 	.short	(.L_17 - .L_16)
.L_16:
        /*004c*/ 	.word	0x00000000
        /*0050*/ 	.short	0x0005
        /*0052*/ 	.short	0x0020
        /*0054*/ 	.byte	0x00, 0xf5, 0x21, 0x00


	//----- nvinfo : EIATTR_KPARAM_INFO
	.align		4
.L_17:
        /*0058*/ 	.byte	0x04, 0x17
        /*005a*/ 	.short	(.L_19 - .L_18)
.L_18:
        /*005c*/ 	.word	0x00000000
        /*0060*/ 	.short	0x0004
        /*0062*/ 	.short	0x0018
        /*0064*/ 	.byte	0x00, 0xf5, 0x21, 0x00


	//----- nvinfo : EIATTR_KPARAM_INFO
	.align		4
.L_19:
        /*0068*/ 	.byte	0x04, 0x17
        /*006a*/ 	.short	(.L_21 - .L_20)
.L_20:
        /*006c*/ 	.word	0x00000000
        /*0070*/ 	.short	0x0003
        /*0072*/ 	.short	0x0010
        /*0074*/ 	.byte	0x00, 0xf5, 0x21, 0x00


	//----- nvinfo : EIATTR_KPARAM_INFO
	.align		4
.L_21:
        /*0078*/ 	.byte	0x04, 0x17
        /*007a*/ 	.short	(.L_23 - .L_22)
.L_22:
        /*007c*/ 	.word	0x00000000
        /*0080*/ 	.short	0x0002
        /*0082*/ 	.short	0x0008
        /*0084*/ 	.byte	0x00, 0xf0, 0x11, 0x00


	//----- nvinfo : EIATTR_KPARAM_INFO
	.align		4
.L_23:
        /*0088*/ 	.byte	0x04, 0x17
        /*008a*/ 	.short	(.L_25 - .L_24)
.L_24:
        /*008c*/ 	.word	0x00000000
        /*0090*/ 	.short	0x0001
        /*0092*/ 	.short	0x0004
        /*0094*/ 	.byte	0x00, 0xf0, 0x11, 0x00


	//----- nvinfo : EIATTR_KPARAM_INFO
	.align		4
.L_25:
        /*0098*/ 	.byte	0x04, 0x17
        /*009a*/ 	.short	(.L_27 - .L_26)
.L_26:
        /*009c*/ 	.word	0x00000000
        /*00a0*/ 	.short	0x0000
        /*00a2*/ 	.short	0x0000
        /*00a4*/ 	.byte	0x00, 0xf0, 0x11, 0x00


	//----- nvinfo : EIATTR_SPARSE_MMA_MASK
	.align		4
.L_27:
        /*00a8*/ 	.byte	0x03, 0x50
        /*00aa*/ 	.short	0x0000


	//----- nvinfo : EIATTR_MAXREG_COUNT
	.align		4
        /*00ac*/ 	.byte	0x03, 0x1b
        /*00ae*/ 	.short	0x00ff


	//----- nvinfo : EIATTR_MERCURY_ISA_VERSION
	.align		4
        /*00b0*/ 	.byte	0x03, 0x5f
        /*00b2*/ 	.short	0x0101


	//----- nvinfo : EIATTR_VRC_CTA_INIT_COUNT
	.align		4
        /*00b4*/ 	.byte	0x02, 0x4a
	.zero		1
	.zero		1


	//----- nvinfo : EIATTR_EXIT_INSTR_OFFSETS
	.align		4
        /*00b8*/ 	.byte	0x04, 0x1c
        /*00ba*/ 	.short	(.L_29 - .L_28)


	//   ....[0]....
.L_28:
        /*00bc*/ 	.word	0x000000d0


	//   ....[1]....
        /*00c0*/ 	.word	0x000011a0


	//----- nvinfo : EIATTR_CBANK_PARAM_SIZE
	.align		4
.L_29:
        /*00c4*/ 	.byte	0x03, 0x19
        /*00c6*/ 	.short	0x0048


	//----- nvinfo : EIATTR_PARAM_CBANK
	.align		4
        /*00c8*/ 	.byte	0x04, 0x0a
        /*00ca*/ 	.short	(.L_31 - .L_30)
	.align		4
.L_30:
        /*00cc*/ 	.word	index@(.nv.constant0.build_clmatrix_kernel)
        /*00d0*/ 	.short	0x0380
        /*00d2*/ 	.short	0x0048


	//----- nvinfo : EIATTR_SW_WAR
	.align		4
.L_31:
        /*00d4*/ 	.byte	0x04, 0x36
        /*00d6*/ 	.short	(.L_33 - .L_32)
.L_32:
        /*00d8*/ 	.word	0x00000008
.L_33:


//--------------------- .nv.callgraph             --------------------------
	.section	.nv.callgraph,"",@"SHT_CUDA_CALLGRAPH"
	.align	4
	.sectionentsize	8
	.align		4
        /*0000*/ 	.word	0x00000000
	.align		4
        /*0004*/ 	.word	0xffffffff
	.align		4
        /*0008*/ 	.word	0x00000000
	.align		4
        /*000c*/ 	.word	0xfffffffe
	.align		4
        /*0010*/ 	.word	0x00000000
	.align		4
        /*0014*/ 	.word	0xfffffffd
	.align		4
        /*0018*/ 	.word	0x00000000
	.align		4
        /*001c*/ 	.word	0xfffffffc


//--------------------- .text.build_clmatrix_kernel --------------------------
	.section	.text.build_clmatrix_kernel,"ax",@progbits
	.align	128
        .global         build_clmatrix_kernel
        .type           build_clmatrix_kernel,@function
        .size           build_clmatrix_kernel,(.L_x_13 - build_clmatrix_kernel)
        .other          build_clmatrix_kernel,@"STO_CUDA_ENTRY STV_DEFAULT"
build_clmatrix_kernel:
.text.build_clmatrix_kernel:
[----:B------:R-:W-:Y:S01]  /*0000*/  LDC R1, c[0x0][0x37c] ;  /* 0x0000df00ff017b82 */ /* 0x000fe20000000800 */
[----:B------:R-:W0:Y:S01]  /*0010*/  S2R R0, SR_CTAID.X ;  /* 0x0000000000007919 */ /* 0x000e220000002500 */
[----:B------:R-:W0:Y:S01]  /*0020*/  LDCU UR4, c[0x0][0x360] ;  /* 0x00006c00ff0477ac */ /* 0x000e220008000800 */
[----:B------:R-:W0:Y:S01]  /*0030*/  S2R R3, SR_TID.X ;  /* 0x0000000000037919 */ /* 0x000e220000002100 */
[----:B------:R-:W1:Y:S01]  /*0040*/  LDCU UR5, c[0x0][0x364] ;  /* 0x00006c80ff0577ac */ /* 0x000e620008000800 */
[----:B------:R-:W1:Y:S01]  /*0050*/  S2R R2, SR_CTAID.Y ;  /* 0x0000000000027919 */ /* 0x000e620000002600 */
[----:B------:R-:W2:Y:S01]  /*0060*/  LDCU UR6, c[0x0][0x380] ;  /* 0x00007000ff0677ac */ /* 0x000ea20008000800 */
[----:B------:R-:W1:Y:S01]  /*0070*/  S2R R5, SR_TID.Y ;  /* 0x0000000000057919 */ /* 0x000e620000002200 */
[----:B0-----:R-:W-:Y:S02]  /*0080*/  IMAD R0, R0, UR4, R3 ;  /* 0x0000000400007c24 */ /* 0x001fe4000f8e0203 */
[----:B-1----:R-:W-:-:S05]  /*0090*/  IMAD R3, R2, UR5, R5 ;  /* 0x0000000502037c24 */ /* 0x002fca000f8e0205 */
[----:B------:R-:W-:-:S04]  /*00a0*/  VIMNMX.U32 R2, PT, PT, R0, R3, !PT ;  /* 0x0000000300027248 */ /* 0x000fc80007fe0000 */
[----:B--2---:R-:W-:-:S04]  /*00b0*/  ISETP.GE.U32.AND P0, PT, R2, UR6, PT ;  /* 0x0000000602007c0c */ /* 0x004fc8000bf06070 */
[----:B------:R-:W-:-:S13]  /*00c0*/  ISETP.LE.U32.OR P0, PT, R3, R0, P0 ;  /* 0x000000000300720c */ /* 0x000fda0000703470 */
[----:B------:R-:W-:Y:S05]  /*00d0*/  @P0 EXIT ;  /* 0x000000000000094d */ /* 0x000fea0003800000 */
[----:B------:R-:W0:Y:S01]  /*00e0*/  LDCU UR4, c[0x0][0x3b0] ;  /* 0x00007600ff0477ac */ /* 0x000e220008000800 */
[----:B------:R-:W-:Y:S01]  /*00f0*/  HFMA2 R6, -RZ, RZ, 0, 0 ;  /* 0x00000000ff067431 */ /* 0x000fe200000001ff */
[----:B------:R-:W-:Y:S01]  /*0100*/  MOV R7, 0xbff00000 ;  /* 0xbff0000000077802 */ /* 0x000fe20000000f00 */
[----:B------:R-:W-:Y:S01]  /*0110*/  HFMA2 R11, -RZ, RZ, -1.984375, 0 ;  /* 0xbff00000ff0b7431 */ /* 0x000fe200000001ff */
[----:B------:R-:W1:Y:S01]  /*0120*/  LDCU UR5, c[0x0][0x384] ;  /* 0x00007080ff0577ac */ /* 0x000e620008000800 */
[----:B------:R-:W-:Y:S01]  /*0130*/  IMAD.MOV.U32 R10, RZ, RZ, 0x0 ;  /* 0x00000000ff0a7424 */ /* 0x000fe200078e00ff */
[----:B------:R-:W-:Y:S01]  /*0140*/  MOV R5, 0xffffffff ;  /* 0xffffffff00057802 */ /* 0x000fe20000000f00 */
[----:B------:R-:W-:Y:S01]  /*0150*/  IMAD.MOV.U32 R4, RZ, RZ, -0x1869f ;  /* 0xfffe7961ff047424 */ /* 0x000fe200078e00ff */
[----:B------:R-:W2:Y:S01]  /*0160*/  LDCU.64 UR10, c[0x0][0x358] ;  /* 0x00006b00ff0a77ac */ /* 0x000ea20008000a00 */
[----:B0-----:R-:W-:-:S04]  /*0170*/  UISETP.GE.AND UP0, UPT, UR4, 0x1, UPT ;  /* 0x000000010400788c */ /* 0x001fc8000bf06270 */
[----:B-1----:R-:W-:-:S09]  /*0180*/  UISETP.LT.OR UP0, UPT, UR5, 0x1, !UP0 ;  /* 0x000000010500788c */ /* 0x002fd2000c701670 */
[----:B--2---:R-:W-:Y:S05]  /*0190*/  BRA.U UP0, `(.L_x_0) ;  /* 0x0000000d00b47547 */ /* 0x004fea000b800000 */
[----:B------:R-:W0:Y:S02]  /*01a0*/  LDCU UR7, c[0x0][0x388] ;  /* 0x00007100ff0777ac */ /* 0x000e240008000800 */
[----:B0-----:R-:W-:-:S09]  /*01b0*/  UISETP.GT.AND UP0, UPT, UR7, URZ, UPT ;  /* 0x000000ff0700728c */ /* 0x001fd2000bf04270 */
[----:B------:R-:W-:Y:S05]  /*01c0*/  BRA.U UP0, `(.L_x_1) ;  /* 0x0000000100647547 */ /* 0x000fea000b800000 */
[----:B------:R-:W-:Y:S01]  /*01d0*/  UISETP.NE.AND UP0, UPT, UR5, 0x1, UPT ;  /* 0x000000010500788c */ /* 0x000fe2000bf05270 */
[----:B------:R-:W-:-:S08]  /*01e0*/  CS2R R8, SRZ ;  /* 0x0000000000087805 */ /* 0x000fd0000001ff00 */
[----:B------:R-:W-:Y:S05]  /*01f0*/  BRA.U !UP0, `(.L_x_0) ;  /* 0x0000000d089c7547 */ /* 0x000fea000b800000 */
[----:B------:R-:W-:-:S05]  /*0200*/  HFMA2 R2, -RZ, RZ, 0, 5.9604644775390625e-08 ;  /* 0x00000001ff027431 */ /* 0x000fca00000001ff */
[----:B------:R-:W-:-:S13]  /*0210*/  ISETP.GE.AND P0, PT, R2, UR5, PT ;  /* 0x0000000502007c0c */ /* 0x000fda000bf06270 */
[----:B------:R-:W-:Y:S05]  /*0220*/  @P0 BRA `(.L_x_2) ;  /* 0x0000000000440947 */ /* 0x000fea0003800000 */
[----:B------:R-:W-:Y:S02]  /*0230*/  IADD3 R12, PT, PT, -R2, UR5, RZ ;  /* 0x00000005020c7c10 */ /* 0x000fe4000fffe1ff */
[----:B------:R-:W-:Y:S02]  /*0240*/  PLOP3.LUT P0, PT, PT, PT, PT, 0x80, 0x8 ;  /* 0x000000000008781c */ /* 0x000fe40003f0f070 */
[----:B------:R-:W-:-:S13]  /*0250*/  ISETP.GT.AND P1, PT, R12, 0x3, PT ;  /* 0x000000030c00780c */ /* 0x000fda0003f24270 */
[----:B------:R-:W-:Y:S05]  /*0260*/  @!P1 BRA `(.L_x_3) ;  /* 0x0000000000189947 */ /* 0x000fea0003800000 */
[----:B------:R-:W-:Y:S01]  /*0270*/  PLOP3.LUT P0, PT, PT, PT, PT, 0x8, 0x80 ;  /* 0x000000000080781c */ /* 0x000fe20003f0e170 */
[----:B------:R-:W-:-:S12]  /*0280*/  UIADD3 UR4, UPT, UPT, UR5, -0x3, URZ ;  /* 0xfffffffd05047890 */ /* 0x000fd8000fffe0ff */
.L_x_4:
[----:B------:R-:W-:-:S05]  /*0290*/  VIADD R2, R2, 0x4 ;  /* 0x0000000402027836 */ /* 0x000fca0000000000 */
[----:B------:R-:W-:-:S13]  /*02a0*/  ISETP.GE.AND P1, PT, R2, UR4, PT ;  /* 0x0000000402007c0c */ /* 0x000fda000bf26270 */
[----:B------:R-:W-:Y:S05]  /*02b0*/  @!P1 BRA `(.L_x_4) ;  /* 0xfffffffc00f49947 */ /* 0x000fea000383ffff */
[----:B------:R-:W-:-:S07]  /*02c0*/  CS2R R8, SRZ ;  /* 0x0000000000087805 */ /* 0x000fce000001ff00 */
.L_x_3:
[----:B------:R-:W-:-:S04]  /*02d0*/  IADD3 R12, PT, PT, -R2, UR5, RZ ;  /* 0x00000005020c7c10 */ /* 0x000fc8000fffe1ff */
[----:B------:R-:W-:-:S13]  /*02e0*/  ISETP.GT.AND P1, PT, R12, 0x1, PT ;  /* 0x000000010c00780c */ /* 0x000fda0003f24270 */
[----:B------:R-:W-:Y:S02]  /*02f0*/  @P1 IADD3 R2, PT, PT, R2, 0x2, RZ ;  /* 0x0000000202021810 */ /* 0x000fe40007ffe0ff */
[----:B------:R-:W-:Y:S02]  /*0300*/  @P1 CS2R R8, SRZ ;  /* 0x0000000000081805 */ /* 0x000fe4000001ff00 */
[----:B------:R-:W-:Y:S02]  /*0310*/  @P1 PLOP3.LUT P0, PT, PT, PT, PT, 0x8, 0x80 ;  /* 0x000000000080181c */ /* 0x000fe40003f0e170 */
[----:B------:R-:W-:-:S13]  /*0320*/  ISETP.EQ.AND P2, PT, R2, UR5, PT ;  /* 0x0000000502007c0c */ /* 0x000fda000bf42270 */
[----:B------:R-:W-:Y:S05]  /*0330*/  @!P0 BRA P2, `(.L_x_0) ;  /* 0x0000000c004c8947 */ /* 0x000fea0001000000 */
.L_x_2:
[----:B------:R-:W-:Y:S01]  /*0340*/  CS2R R8, SRZ ;  /* 0x0000000000087805 */ /* 0x000fe2000001ff00 */
[----:B------:R-:W-:Y:S06]  /*0350*/  BRA `(.L_x_0) ;  /* 0x0000000c00447947 */ /* 0x000fec0003800000 */
.L_x_1:
[----:B------:R-:W-:Y:S01]  /*0360*/  MOV R2, 0xffffffff ;  /* 0xffffffff00027802 */ /* 0x000fe20000000f00 */
[----:B------:R-:W-:Y:S01]  /*0370*/  IMAD.MOV.U32 R4, RZ, RZ, -0x1869f ;  /* 0xfffe7961ff047424 */ /* 0x000fe200078e00ff */
[----:B------:R-:W-:Y:S01]  /*0380*/  MOV R5, 0xffffffff ;  /* 0xffffffff00057802 */ /* 0x000fe20000000f00 */
[----:B------:R-:W-:Y:S01]  /*0390*/  ULOP3.LUT UR7, UR7, 0x7ffffffc, URZ, 0xc0, !UPT ;  /* 0x7ffffffc07077892 */ /* 0x000fe2000f8ec0ff */
[----:B------:R-:W-:-:S11]  /*03a0*/  UMOV UR4, URZ ;  /* 0x000000ff00047c82 */ /* 0x000fd60008000000 */
.L_x_11:
[----:B------:R-:W0:Y:S01]  /*03b0*/  LDC R6, c[0x0][0x388] ;  /* 0x0000e200ff067b82 */ /* 0x000e220000000800 */
[----:B------:R-:W-:-:S07]  /*03c0*/  UMOV UR5, URZ ;  /* 0x000000ff00057c82 */ /* 0x000fce0008000000 */
[----:B------:R-:W1:Y:S01]  /*03d0*/  LDC R7, c[0x0][0x384] ;  /* 0x0000e100ff077b82 */ /* 0x000e620000000800 */
[----:B0-----:R-:W-:Y:S01]  /*03e0*/  SHF.L.U32 R6, R6, 0x1, RZ ;  /* 0x0000000106067819 */ /* 0x001fe200000006ff */
[----:B-1----:R-:W-:-:S07]  /*03f0*/  IMAD R7, R0, R7, UR4 ;  /* 0x0000000400077e24 */ /* 0x002fce000f8e0207 */
.L_x_10:
[----:B------:R-:W0:Y:S01]  /*0400*/  LDC R10, c[0x0][0x384] ;  /* 0x0000e100ff0a7b82 */ /* 0x000e220000000800 */
[----:B------:R-:W-:Y:S02]  /*0410*/  IMAD.MOV.U32 R33, RZ, RZ, RZ ;  /* 0x000000ffff217224 */ /* 0x000fe400078e00ff */
[----:B0-----:R-:W-:-:S07]  /*0420*/  IMAD R35, R3, R10, UR5 ;  /* 0x0000000503237e24 */ /* 0x001fce000f8e020a */
.L_x_9:
[----:B------:R-:W0:Y:S01]  /*0430*/  LDCU UR6, c[0x0][0x388] ;  /* 0x00007100ff0677ac */ /* 0x000e220008000800 */
[----:B------:R-:W-:Y:S02]  /*0440*/  CS2R R16, SRZ ;  /* 0x0000000000107805 */ /* 0x000fe4000001ff00 */
[----:B------:R-:W-:Y:S01]  /*0450*/  CS2R R22, SRZ ;  /* 0x0000000000167805 */ /* 0x000fe2000001ff00 */
[----:B0-----:R-:W-:-:S03]  /*0460*/  UISETP.GE.U32.AND UP0, UPT, UR6, 0x4, UPT ;  /* 0x000000040600788c */ /* 0x001fc6000bf06070 */
[----:B------:R-:W-:-:S06]  /*0470*/  UMOV UR6, URZ ;  /* 0x000000ff00067c82 */ /* 0x000fcc0008000000 */
[----:B------:R-:W-:Y:S05]  /*0480*/  BRA.U !UP0, `(.L_x_5) ;  /* 0x00000005084c7547 */ /* 0x000fea000b800000 */
[C---:B------:R-:W-:Y:S01]  /*0490*/  IMAD R34, R6.reuse, R7, 0x4 ;  /* 0x0000000406227424 */ /* 0x040fe200078e0207 */
[----:B------:R-:W-:Y:S01]  /*04a0*/  CS2R R16, SRZ ;  /* 0x0000000000107805 */ /* 0x000fe2000001ff00 */
[C---:B------:R-:W-:Y:S01]  /*04b0*/  IMAD R37, R6.reuse, R35, 0x4 ;  /* 0x0000000406257424 */ /* 0x040fe200078e0223 */
[----:B------:R-:W-:Y:S01]  /*04c0*/  UIADD3 UR6, UPT, UPT, -UR7, URZ, URZ ;  /* 0x000000ff07067290 */ /* 0x000fe2000fffe1ff */
[----:B------:R-:W-:-:S11]  /*04d0*/  IMAD R32, R6, R33, 0x4 ;  /* 0x0000000406207424 */ /* 0x000fd600078e0221 */
.L_x_6:
[----:B------:R-:W0:Y:S01]  /*04e0*/  LDC.64 R10, c[0x0][0x390] ;  /* 0x0000e400ff0a7b82 */ /* 0x000e220000000a00 */
[----:B------:R-:W-:Y:S02]  /*04f0*/  IADD3 R29, PT, PT, R37, -0x4, RZ ;  /* 0xfffffffc251d7810 */ /* 0x000fe40007ffe0ff */
[----:B------:R-:W-:-:S05]  /*0500*/  IADD3 R31, PT, PT, R32, -0x4, RZ ;  /* 0xfffffffc201f7810 */ /* 0x000fca0007ffe0ff */
[----:B------:R-:W1:Y:S01]  /*0510*/  LDC.64 R12, c[0x0][0x3c0] ;  /* 0x0000f000ff0c7b82 */ /* 0x000e620000000a00 */
[----:B------:R-:W-:Y:S02]  /*0520*/  VIADD R15, R34, 0xfffffffc ;  /* 0xfffffffc220f7836 */ /* 0x000fe40000000000 */
[----:B0-----:R-:W-:-:S05]  /*0530*/  IMAD.WIDE.U32 R28, R29, 0x8, R10 ;  /* 0x000000081d1c7825 */ /* 0x001fca00078e000a */
[----:B------:R-:W2:Y:S01]  /*0540*/  LDG.E.64 R26, desc[UR10][R28.64+0x8] ;  /* 0x0000080a1c1a7981 */ /* 0x000ea2000c1e1b00 */
[----:B-1----:R-:W-:-:S05]  /*0550*/  IMAD.WIDE.U32 R30, R31, 0x8, R12 ;  /* 0x000000081f1e7825 */ /* 0x002fca00078e000c */
[----:B------:R-:W2:Y:S04]  /*0560*/  LDG.E.64 R24, desc[UR10][R30.64+0x8] ;  /* 0x0000080a1e187981 */ /* 0x000ea8000c1e1b00 */
[----:B------:R-:W3:Y:S04]  /*0570*/  LDG.E.64 R28, desc[UR10][R28.64] ;  /* 0x0000000a1c1c7981 */ /* 0x000ee8000c1e1b00 */
[----:B------:R-:W4:Y:S01]  /*0580*/  LDG.E.64 R30, desc[UR10][R30.64] ;  /* 0x0000000a1e1e7981 */ /* 0x000f22000c1e1b00 */
[----:B------:R-:W-:-:S05]  /*0590*/  IMAD.WIDE.U32 R14, R15, 0x8, R10 ;  /* 0x000000080f0e7825 */ /* 0x000fca00078e000a */
[----:B------:R-:W5:Y:S04]  /*05a0*/  LDG.E.64 R20, desc[UR10][R14.64] ;  /* 0x0000000a0e147981 */ /* 0x000f68000c1e1b00 */
[----:B------:R-:W5:Y:S01]  /*05b0*/  LDG.E.64 R14, desc[UR10][R14.64+0x8] ;  /* 0x0000080a0e0e7981 */ /* 0x000f62000c1e1b00 */
[C---:B--2---:R-:W-:Y:S02]  /*05c0*/  DMUL R18, R26.reuse, R24 ;  /* 0x000000181a127228 */ /* 0x044fe40000000000 */
[----:B----4-:R-:W-:-:S06]  /*05d0*/  DMUL R26, R26, R30 ;  /* 0x0000001e1a1a7228 */ /* 0x010fcc0000000000 */
[C---:B---3--:R-:W-:Y:S01]  /*05e0*/  DFMA R18, R28.reuse, R30, R18 ;  /* 0x0000001e1c12722b */ /* 0x048fe20000000012 */
[----:B------:R-:W-:Y:S01]  /*05f0*/  IADD3 R31, PT, PT, R32, -0x2, RZ ;  /* 0xfffffffe201f7810 */ /* 0x000fe20007ffe0ff */
[----:B------:R-:W-:Y:S01]  /*0600*/  DFMA R26, R28, R24, -R26 ;  /* 0x000000181c1a722b */ /* 0x000fe2000000081a */
[----:B------:R-:W-:-:S03]  /*0610*/  IADD3 R25, PT, PT, R37, -0x2, RZ ;  /* 0xfffffffe25197810 */ /* 0x000fc60007ffe0ff */
[----:B------:R-:W-:-:S04]  /*0620*/  IMAD.WIDE.U32 R30, R31, 0x8, R12 ;  /* 0x000000081f1e7825 */ /* 0x000fc800078e000c */
[----:B------:R-:W-:Y:S01]  /*0630*/  IMAD.WIDE.U32 R28, R25, 0x8, R10 ;  /* 0x00000008191c7825 */ /* 0x000fe200078e000a */
[----:B-----5:R-:W-:Y:S01]  /*0640*/  DFMA R18, R20, R18, R22 ;  /* 0x000000121412722b */ /* 0x020fe20000000016 */
[----:B------:R-:W2:Y:S04]  /*0650*/  LDG.E.64 R22, desc[UR10][R30.64+0x8] ;  /* 0x0000080a1e167981 */ /* 0x000ea8000c1e1b00 */
[----:B------:R-:W2:Y:S01]  /*0660*/  LDG.E.64 R20, desc[UR10][R28.64+0x8] ;  /* 0x0000080a1c147981 */ /* 0x000ea2000c1e1b00 */
[----:B------:R-:W-:-:S03]  /*0670*/  VIADD R25, R34, 0xfffffffe ;  /* 0xfffffffe22197836 */ /* 0x000fc60000000000 */
[----:B------:R-:W3:Y:S01]  /*0680*/  LDG.E.64 R30, desc[UR10][R30.64] ;  /* 0x0000000a1e1e7981 */ /* 0x000ee2000c1e1b00 */
[----:B------:R-:W-:-:S03]  /*0690*/  IMAD.WIDE.U32 R24, R25, 0x8, R10 ;  /* 0x0000000819187825 */ /* 0x000fc600078e000a */
[----:B------:R-:W4:Y:S01]  /*06a0*/  LDG.E.64 R28, desc[UR10][R28.64] ;  /* 0x0000000a1c1c7981 */ /* 0x000f22000c1e1b00 */
[----:B------:R-:W-:-:S03]  /*06b0*/  DFMA R26, R14, R26, R16 ;  /* 0x0000001a0e1a722b */ /* 0x000fc60000000010 */
[----:B------:R-:W5:Y:S04]  /*06c0*/  LDG.E.64 R16, desc[UR10][R24.64] ;  /* 0x0000000a18107981 */ /* 0x000f68000c1e1b00 */
[----:B------:R-:W5:Y:S01]  /*06d0*/  LDG.E.64 R24, desc[UR10][R24.64+0x8] ;  /* 0x0000080a18187981 */ /* 0x000f62000c1e1b00 */
[C---:B--2---:R-:W-:Y:S02]  /*06e0*/  DMUL R14, R20.reuse, R22 ;  /* 0x00000016140e7228 */ /* 0x044fe40000000000 */
[----:B---3--:R-:W-:-:S06]  /*06f0*/  DMUL R20, R20, R30 ;  /* 0x0000001e14147228 */ /* 0x008fcc0000000000 */
[C---:B----4-:R-:W-:Y:S02]  /*0700*/  DFMA R14, R28.reuse, R30, R14 ;  /* 0x0000001e1c0e722b */ /* 0x050fe4000000000e */
[----:B------:R-:W-:Y:S01]  /*0710*/  DFMA R20, R28, R22, -R20 ;  /* 0x000000161c14722b */ /* 0x000fe20000000814 */
[----:B------:R-:W-:-:S05]  /*0720*/  IMAD.WIDE.U32 R22, R37, 0x8, R10 ;  /* 0x0000000825167825 */ /* 0x000fca00078e000a */
[----:B-----5:R-:W-:Y:S01]  /*0730*/  DFMA R14, R16, R14, R18 ;  /* 0x0000000e100e722b */ /* 0x020fe20000000012 */
[----:B------:R-:W-:Y:S01]  /*0740*/  IMAD.WIDE.U32 R18, R32, 0x8, R12 ;  /* 0x0000000820127825 */ /* 0x000fe200078e000c */
[----:B------:R-:W2:Y:S04]  /*0750*/  LDG.E.64 R30, desc[UR10][R22.64+0x8] ;  /* 0x0000080a161e7981 */ /* 0x000ea8000c1e1b00 */
[----:B------:R-:W3:Y:S01]  /*0760*/  LDG.E.64 R16, desc[UR10][R18.64] ;  /* 0x0000000a12107981 */ /* 0x000ee2000c1e1b00 */
[----:B------:R-:W-:-:S03]  /*0770*/  DFMA R20, R24, R20, R26 ;  /* 0x000000141814722b */ /* 0x000fc6000000001a */
[----:B------:R-:W4:Y:S04]  /*0780*/  LDG.E.64 R22, desc[UR10][R22.64] ;  /* 0x0000000a16167981 */ /* 0x000f28000c1e1b00 */
[----:B------:R-:W2:Y:S01]  /*0790*/  LDG.E.64 R18, desc[UR10][R18.64+0x8] ;  /* 0x0000080a12127981 */ /* 0x000ea2000c1e1b00 */
[----:B------:R-:W-:-:S05]  /*07a0*/  IMAD.WIDE.U32 R24, R34, 0x8, R10 ;  /* 0x0000000822187825 */ /* 0x000fca00078e000a */
[----:B------:R-:W5:Y:S01]  /*07b0*/  LDG.E.64 R26, desc[UR10][R24.64] ;  /* 0x0000000a181a7981 */ /* 0x000f62000c1e1b00 */
[----:B------:R-:W-:Y:S01]  /*07c0*/  VIADD R36, R34, 0x2 ;  /* 0x0000000222247836 */ /* 0x000fe20000000000 */
[C---:B--2---:R-:W-:Y:S02]  /*07d0*/  DMUL R28, R30.reuse, R18 ;  /* 0x000000121e1c7228 */ /* 0x044fe40000000000 */
[----:B---3--:R-:W-:-:S06]  /*07e0*/  DMUL R30, R30, R16 ;  /* 0x000000101e1e7228 */ /* 0x008fcc0000000000 */
[----:B----4-:R-:W-:Y:S01]  /*07f0*/  DFMA R28, R22, R16, R28 ;  /* 0x00000010161c722b */ /* 0x010fe2000000001c */
[----:B------:R-:W-:Y:S02]  /*0800*/  IADD3 R16, PT, PT, R32, 0x2, RZ ;  /* 0x0000000220107810 */ /* 0x000fe40007ffe0ff */
[----:B------:R-:W-:-:S03]  /*0810*/  IADD3 R17, PT, PT, R37, 0x2, RZ ;  /* 0x0000000225117810 */ /* 0x000fc60007ffe0ff */
[----:B------:R-:W-:Y:S02]  /*0820*/  IMAD.WIDE.U32 R12, R16, 0x8, R12 ;  /* 0x00000008100c7825 */ /* 0x000fe400078e000c */
[----:B-----5:R-:W-:Y:S02]  /*0830*/  DFMA R14, R26, R28, R14 ;  /* 0x0000001c1a0e722b */ /* 0x020fe4000000000e */
[----:B------:R-:W-:Y:S01]  /*0840*/  DFMA R30, R22, R18, -R30 ;  /* 0x00000012161e722b */ /* 0x000fe2000000081e */
[--C-:B------:R-:W-:Y:S01]  /*0850*/  IMAD.WIDE.U32 R16, R17, 0x8, R10.reuse ;  /* 0x0000000811107825 */ /* 0x100fe200078e000a */
[----:B------:R-:W2:Y:S04]  /*0860*/  LDG.E.64 R26, desc[UR10][R24.64+0x8] ;  /* 0x0000080a181a7981 */ /* 0x000ea8000c1e1b00 */
[----:B------:R-:W3:Y:S04]  /*0870*/  LDG.E.64 R22, desc[UR10][R16.64+0x8] ;  /* 0x0000080a10167981 */ /* 0x000ee8000c1e1b00 */
[----:B------:R-:W3:Y:S04]  /*0880*/  LDG.E.64 R18, desc[UR10][R12.64+0x8] ;  /* 0x0000080a0c127981 */ /* 0x000ee8000c1e1b00 */
[----:B------:R-:W4:Y:S01]  /*0890*/  LDG.E.64 R28, desc[UR10][R12.64] ;  /* 0x0000000a0c1c7981 */ /* 0x000f22000c1e1b00 */
[----:B------:R-:W-:-:S03]  /*08a0*/  IMAD.WIDE.U32 R10, R36, 0x8, R10 ;  /* 0x00000008240a7825 */ /* 0x000fc600078e000a */
[----:B------:R-:W5:Y:S04]  /*08b0*/  LDG.E.64 R16, desc[UR10][R16.64] ;  /* 0x0000000a10107981 */ /* 0x000f68000c1e1b00 */
[----:B------:R-:W5:Y:S04]  /*08c0*/  LDG.E.64 R24, desc[UR10][R10.64] ;  /* 0x0000000a0a187981 */ /* 0x000f68000c1e1b00 */
[----:B------:R-:W5:Y:S01]  /*08d0*/  LDG.E.64 R10, desc[UR10][R10.64+0x8] ;  /* 0x0000080a0a0a7981 */ /* 0x000f62000c1e1b00 */
[----:B------:R-:W-:-:S04]  /*08e0*/  UIADD3 UR6, UPT, UPT, UR6, 0x4, URZ ;  /* 0x0000000406067890 */ /* 0x000fc8000fffe0ff */
[----:B------:R-:W-:Y:S01]  /*08f0*/  UISETP.NE.AND UP0, UPT, UR6, URZ, UPT ;  /* 0x000000ff0600728c */ /* 0x000fe2000bf05270 */
[----:B------:R-:W-:Y:S01]  /*0900*/  IADD3 R37, PT, PT, R37, 0x8, RZ ;  /* 0x0000000825257810 */ /* 0x000fe20007ffe0ff */
[----:B------:R-:W-:Y:S01]  /*0910*/  VIADD R32, R32, 0x8 ;  /* 0x0000000820207836 */ /* 0x000fe20000000000 */
[----:B------:R-:W-:Y:S01]  /*0920*/  IADD3 R34, PT, PT, R34, 0x8, RZ ;  /* 0x0000000822227810 */ /* 0x000fe20007ffe0ff */
[----:B--2---:R-:W-:Y:S02]  /*0930*/  DFMA R20, R26, R30, R20 ;  /* 0x0000001e1a14722b */ /* 0x004fe40000000014 */
[C---:B---3--:R-:W-:Y:S02]  /*0940*/  DMUL R26, R22.reuse, R18 ;  /* 0x00000012161a7228 */ /* 0x048fe40000000000 */
[----:B----4-:R-:W-:-:S06]  /*0950*/  DMUL R22, R22, R28 ;  /* 0x0000001c16167228 */ /* 0x010fcc0000000000 */
[C---:B-----5:R-:W-:Y:S02]  /*0960*/  DFMA R26, R16.reuse, R28, R26 ;  /* 0x0000001c101a722b */ /* 0x060fe4000000001a */
[----:B------:R-:W-:-:S06]  /*0970*/  DFMA R18, R16, R18, -R22 ;  /* 0x000000121012722b */ /* 0x000fcc0000000816 */
[----:B------:R-:W-:Y:S02]  /*0980*/  DFMA R22, R24, R26, R14 ;  /* 0x0000001a1816722b */ /* 0x000fe4000000000e */
[----:B------:R-:W-:Y:S01]  /*0990*/  DFMA R16, R10, R18, R20 ;  /* 0x000000120a10722b */ /* 0x000fe20000000014 */
[----:B------:R-:W-:Y:S10]  /*09a0*/  BRA.U UP0, `(.L_x_6) ;  /* 0xfffffff900cc7547 */ /* 0x000ff4000b83ffff */
[----:B------:R-:W-:-:S05]  /*09b0*/  UMOV UR6, UR7 ;  /* 0x0000000700067c82 */ /* 0x000fca0008000000 */
.L_x_5:
[----:B------:R-:W0:Y:S02]  /*09c0*/  LDCU UR8, c[0x0][0x388] ;  /* 0x00007100ff0877ac */ /* 0x000e240008000800 */
[----:B0-----:R-:W-:-:S04]  /*09d0*/  ULOP3.LUT UR8, UR8, 0x3, URZ, 0xc0, !UPT ;  /* 0x0000000308087892 */ /* 0x001fc8000f8ec0ff */
[----:B------:R-:W-:-:S09]  /*09e0*/  UISETP.NE.AND UP0, UPT, UR8, URZ, UPT ;  /* 0x000000ff0800728c */ /* 0x000fd2000bf05270 */
[----:B------:R-:W-:Y:S05]  /*09f0*/  BRA.U !UP0, `(.L_x_7) ;  /* 0x0000000508207547 */ /* 0x000fea000b800000 */
[----:B------:R-:W-:-:S09]  /*0a00*/  UISETP.NE.AND UP0, UPT, UR8, 0x1, UPT ;  /* 0x000000010800788c */ /* 0x000fd2000bf05270 */
[----:B------:R-:W-:Y:S05]  /*0a10*/  BRA.U !UP0, `(.L_x_8) ;  /* 0x0000000108b07547 */ /* 0x000fea000b800000 */
[----:B------:R-:W0:Y:S08]  /*0a20*/  LDC R32, c[0x0][0x388] ;  /* 0x0000e200ff207b82 */ /* 0x000e300000000800 */
[----:B------:R-:W1:Y:S08]  /*0a30*/  LDC.64 R12, c[0x0][0x3c0] ;  /* 0x0000f000ff0c7b82 */ /* 0x000e700000000a00 */
[----:B------:R-:W2:Y:S01]  /*0a40*/  LDC.64 R28, c[0x0][0x390] ;  /* 0x0000e400ff1c7b82 */ /* 0x000ea20000000a00 */
[----:B0-----:R-:W-:-:S02]  /*0a50*/  IMAD R31, R33, R32, UR6 ;  /* 0x00000006211f7e24 */ /* 0x001fc4000f8e0220 */
[----:B------:R-:W-:-:S03]  /*0a60*/  IMAD R30, R35, R32, UR6 ;  /* 0x00000006231e7e24 */ /* 0x000fc6000f8e0220 */
[----:B------:R-:W-:Y:S02]  /*0a70*/  SHF.L.U32 R31, R31, 0x1, RZ ;  /* 0x000000011f1f7819 */ /* 0x000fe400000006ff */
[----:B------:R-:W-:-:S03]  /*0a80*/  SHF.L.U32 R30, R30, 0x1, RZ ;  /* 0x000000011e1e7819 */ /* 0x000fc600000006ff */
[----:B-1----:R-:W-:-:S05]  /*0a90*/  IMAD.WIDE.U32 R24, R31, 0x8, R12 ;  /* 0x000000081f187825 */ /* 0x002fca00078e000c */
[----:B------:R-:W3:Y:S01]  /*0aa0*/  LDG.E.64 R10, desc[UR10][R24.64+0x8] ;  /* 0x0000080a180a7981 */ /* 0x000ee2000c1e1b00 */
[----:B--2---:R-:W-:-:S05]  /*0ab0*/  IMAD.WIDE.U32 R36, R30, 0x8, R28 ;  /* 0x000000081e247825 */ /* 0x004fca00078e001c */
[----:B------:R-:W3:Y:S04]  /*0ac0*/  LDG.E.64 R18, desc[UR10][R36.64+0x8] ;  /* 0x0000080a24127981 */ /* 0x000ee8000c1e1b00 */
[----:B------:R-:W2:Y:S04]  /*0ad0*/  LDG.E.64 R24, desc[UR10][R24.64] ;  /* 0x0000000a18187981 */ /* 0x000ea8000c1e1b00 */
[----:B------:R0:W4:Y:S01]  /*0ae0*/  LDG.E.64 R14, desc[UR10][R36.64] ;  /* 0x0000000a240e7981 */ /* 0x000122000c1e1b00 */
[----:B------:R-:W-:-:S04]  /*0af0*/  IMAD R32, R7, R32, UR6 ;  /* 0x0000000607207e24 */ /* 0x000fc8000f8e0220 */
[----:B------:R-:W-:-:S04]  /*0b00*/  IMAD.SHL.U32 R32, R32, 0x2, RZ ;  /* 0x0000000220207824 */ /* 0x000fc800078e00ff */
[----:B------:R-:W-:-:S05]  /*0b10*/  IMAD.WIDE.U32 R28, R32, 0x8, R28 ;  /* 0x00000008201c7825 */ /* 0x000fca00078e001c */
[----:B------:R-:W5:Y:S01]  /*0b20*/  LDG.E.64 R26, desc[UR10][R28.64] ;  /* 0x0000000a1c1a7981 */ /* 0x000f62000c1e1b00 */
[----:B0-----:R-:W-:-:S03]  /*0b30*/  VIADD R37, R32, 0x2 ;  /* 0x0000000220257836 */ /* 0x001fc60000000000 */
[----:B------:R-:W5:Y:S01]  /*0b40*/  LDG.E.64 R28, desc[UR10][R28.64+0x8] ;  /* 0x0000080a1c1c7981 */ /* 0x000f62000c1e1b00 */
[C---:B---3--:R-:W-:Y:S02]  /*0b50*/  DMUL R20, R18.reuse, R10 ;  /* 0x0000000a12147228 */ /* 0x048fe40000000000 */
[----:B--2---:R-:W-:-:S06]  /*0b60*/  DMUL R18, R18, R24 ;  /* 0x0000001812127228 */ /* 0x004fcc0000000000 */
[C---:B----4-:R-:W-:Y:S01]  /*0b70*/  DFMA R20, R14.reuse, R24, R20 ;  /* 0x000000180e14722b */ /* 0x050fe20000000014 */
[----:B------:R-:W0:Y:S01]  /*0b80*/  LDC.64 R24, c[0x0][0x390] ;  /* 0x0000e400ff187b82 */ /* 0x000e220000000a00 */
[----:B------:R-:W-:Y:S01]  /*0b90*/  DFMA R18, R14, R10, -R18 ;  /* 0x0000000a0e12722b */ /* 0x000fe20000000812 */
[----:B------:R-:W-:Y:S02]  /*0ba0*/  IADD3 R11, PT, PT, R31, 0x2, RZ ;  /* 0x000000021f0b7810 */ /* 0x000fe40007ffe0ff */
[----:B------:R-:W-:-:S03]  /*0bb0*/  IADD3 R31, PT, PT, R30, 0x2, RZ ;  /* 0x000000021e1f7810 */ /* 0x000fc60007ffe0ff */
[----:B------:R-:W-:-:S05]  /*0bc0*/  IMAD.WIDE.U32 R10, R11, 0x8, R12 ;  /* 0x000000080b0a7825 */ /* 0x000fca00078e000c */
[----:B------:R-:W2:Y:S01]  /*0bd0*/  LDG.E.64 R12, desc[UR10][R10.64] ;  /* 0x0000000a0a0c7981 */ /* 0x000ea2000c1e1b00 */
[----:B0-----:R-:W-:-:S03]  /*0be0*/  IMAD.WIDE.U32 R30, R31, 0x8, R24 ;  /* 0x000000081f1e7825 */ /* 0x001fc600078e0018 */
[----:B------:R-:W3:Y:S04]  /*0bf0*/  LDG.E.64 R10, desc[UR10][R10.64+0x8] ;  /* 0x0000080a0a0a7981 */ /* 0x000ee8000c1e1b00 */
[----:B------:R-:W3:Y:S01]  /*0c00*/  LDG.E.64 R14, desc[UR10][R30.64+0x8] ;  /* 0x0000080a1e0e7981 */ /* 0x000ee2000c1e1b00 */
[----:B------:R-:W-:Y:S01]  /*0c10*/  IMAD.WIDE.U32 R24, R37, 0x8, R24 ;  /* 0x0000000825187825 */ /* 0x000fe200078e0018 */
[----:B-----5:R-:W-:-:S04]  /*0c20*/  DFMA R26, R26, R20, R22 ;  /* 0x000000141a1a722b */ /* 0x020fc80000000016 */
[----:B------:R-:W4:Y:S04]  /*0c30*/  LDG.E.64 R22, desc[UR10][R24.64] ;  /* 0x0000000a18167981 */ /* 0x000f28000c1e1b00 */
[----:B------:R-:W5:Y:S04]  /*0c40*/  LDG.E.64 R30, desc[UR10][R30.64] ;  /* 0x0000000a1e1e7981 */ /* 0x000f68000c1e1b00 */
[----:B------:R-:W4:Y:S01]  /*0c50*/  LDG.E.64 R20, desc[UR10][R24.64+0x8] ;  /* 0x0000080a18147981 */ /* 0x000f22000c1e1b00 */
[----:B------:R-:W-:Y:S01]  /*0c60*/  DFMA R16, R28, R18, R16 ;  /* 0x000000121c10722b */ /* 0x000fe20000000010 */
[----:B------:R-:W-:Y:S01]  /*0c70*/  UIADD3 UR6, UPT, UPT, UR6, 0x2, URZ ;  /* 0x0000000206067890 */ /* 0x000fe2000fffe0ff */
[----:B---3--:R-:W-:-:S02]  /*0c80*/  DMUL R36, R14, R10 ;  /* 0x0000000a0e247228 */ /* 0x008fc40000000000 */
[----:B--2---:R-:W-:-:S06]  /*0c90*/  DMUL R14, R14, R12 ;  /* 0x0000000c0e0e7228 */ /* 0x004fcc0000000000 */
[C---:B-----5:R-:W-:Y:S02]  /*0ca0*/  DFMA R36, R30.reuse, R12, R36 ;  /* 0x0000000c1e24722b */ /* 0x060fe40000000024 */
[----:B------:R-:W-:-:S06]  /*0cb0*/  DFMA R14, R30, R10, -R14 ;  /* 0x0000000a1e0e722b */ /* 0x000fcc000000080e */
[----:B----4-:R-:W-:Y:S02]  /*0cc0*/  DFMA R22, R22, R36, R26 ;  /* 0x000000241616722b */ /* 0x010fe4000000001a */
[----:B------:R-:W-:-:S11]  /*0cd0*/  DFMA R16, R20, R14, R16 ;  /* 0x0000000e1410722b */ /* 0x000fd60000000010 */
.L_x_8:
[----:B------:R-:W0:Y:S02]  /*0ce0*/  LDC R14, c[0x0][0x388] ;  /* 0x0000e200ff0e7b82 */ /* 0x000e240000000800 */
[----:B0-----:R-:W-:-:S13]  /*0cf0*/  LOP3.LUT P0, RZ, R14, 0x1, RZ, 0xc0, !PT ;  /* 0x000000010eff7812 */ /* 0x001fda000780c0ff */
[----:B------:R-:W-:Y:S05]  /*0d00*/  @!P0 BRA `(.L_x_7) ;  /* 0x00000000005c8947 */ /* 0x000fea0003800000 */
[----:B------:R-:W0:Y:S01]  /*0d10*/  LDC.64 R18, c[0x0][0x390] ;  /* 0x0000e400ff127b82 */ /* 0x000e220000000a00 */
[-C--:B------:R-:W-:Y:S02]  /*0d20*/  IMAD R12, R35, R14.reuse, UR6 ;  /* 0x00000006230c7e24 */ /* 0x080fe4000f8e020e */
[----:B------:R-:W-:-:S03]  /*0d30*/  IMAD R13, R33, R14, UR6 ;  /* 0x00000006210d7e24 */ /* 0x000fc6000f8e020e */
[----:B------:R-:W-:Y:S01]  /*0d40*/  SHF.L.U32 R29, R12, 0x1, RZ ;  /* 0x000000010c1d7819 */ /* 0x000fe200000006ff */
[----:B------:R-:W-:Y:S01]  /*0d50*/  IMAD R12, R7, R14, UR6 ;  /* 0x00000006070c7e24 */ /* 0x000fe2000f8e020e */
[----:B------:R-:W1:Y:S01]  /*0d60*/  LDC.64 R10, c[0x0][0x3c0] ;  /* 0x0000f000ff0a7b82 */ /* 0x000e620000000a00 */
[----:B------:R-:W-:Y:S02]  /*0d70*/  SHF.L.U32 R13, R13, 0x1, RZ ;  /* 0x000000010d0d7819 */ /* 0x000fe400000006ff */
[----:B------:R-:W-:Y:S02]  /*0d80*/  IMAD.SHL.U32 R37, R12, 0x2, RZ ;  /* 0x000000020c257824 */ /* 0x000fe400078e00ff */
[----:B0-----:R-:W-:-:S05]  /*0d90*/  IMAD.WIDE.U32 R28, R29, 0x8, R18 ;  /* 0x000000081d1c7825 */ /* 0x001fca00078e0012 */
[----:B------:R-:W2:Y:S01]  /*0da0*/  LDG.E.64 R24, desc[UR10][R28.64+0x8] ;  /* 0x0000080a1c187981 */ /* 0x000ea2000c1e1b00 */
[----:B-1----:R-:W-:-:S03]  /*0db0*/  IMAD.WIDE.U32 R30, R13, 0x8, R10 ;  /* 0x000000080d1e7825 */ /* 0x002fc600078e000a */
[----:B------:R-:W3:Y:S04]  /*0dc0*/  LDG.E.64 R12, desc[UR10][R28.64] ;  /* 0x0000000a1c0c7981 */ /* 0x000ee8000c1e1b00 */
[----:B------:R-:W2:Y:S04]  /*0dd0*/  LDG.E.64 R14, desc[UR10][R30.64+0x8] ;  /* 0x0000080a1e0e7981 */ /* 0x000ea8000c1e1b00 */
[----:B------:R-:W4:Y:S01]  /*0de0*/  LDG.E.64 R10, desc[UR10][R30.64] ;  /* 0x0000000a1e0a7981 */ /* 0x000f22000c1e1b00 */
[----:B------:R-:W-:-:S05]  /*0df0*/  IMAD.WIDE.U32 R36, R37, 0x8, R18 ;  /* 0x0000000825247825 */ /* 0x000fca00078e0012 */
[----:B------:R-:W5:Y:S04]  /*0e00*/  LDG.E.64 R26, desc[UR10][R36.64] ;  /* 0x0000000a241a7981 */ /* 0x000f68000c1e1b00 */
[----:B------:R-:W5:Y:S01]  /*0e10*/  LDG.E.64 R18, desc[UR10][R36.64+0x8] ;  /* 0x0000080a24127981 */ /* 0x000f62000c1e1b00 */
[C---:B--2---:R-:W-:Y:S02]  /*0e20*/  DMUL R20, R24.reuse, R14 ;  /* 0x0000000e18147228 */ /* 0x044fe40000000000 */
[----:B----4-:R-:W-:-:S06]  /*0e30*/  DMUL R24, R24, R10 ;  /* 0x0000000a18187228 */ /* 0x010fcc0000000000 */
[C---:B---3--:R-:W-:Y:S02]  /*0e40*/  DFMA R20, R12.reuse, R10, R20 ;  /* 0x0000000a0c14722b */ /* 0x048fe40000000014 */
[----:B------:R-:W-:-:S06]  /*0e50*/  DFMA R24, R12, R14, -R24 ;  /* 0x0000000e0c18722b */ /* 0x000fcc0000000818 */
[----:B-----5:R-:W-:Y:S02]  /*0e60*/  DFMA R22, R26, R20, R22 ;  /* 0x000000141a16722b */ /* 0x020fe40000000016 */
[----:B------:R-:W-:-:S11]  /*0e70*/  DFMA R16, R18, R24, R16 ;  /* 0x000000181210722b */ /* 0x000fd60000000010 */
.L_x_7:
[C-C-:B------:R-:W-:Y:S01]  /*0e80*/  DADD R10, R22.reuse, -R16.reuse ;  /* 0x00000000160a7229 */ /* 0x140fe20000000810 */
[----:B------:R-:W0:Y:S01]  /*0e90*/  LDCU UR8, c[0x0][0x3b0] ;  /* 0x00007600ff0877ac */ /* 0x000e220008000800 */
[----:B------:R-:W-:Y:S01]  /*0ea0*/  DADD R16, R22, R16 ;  /* 0x0000000016107229 */ /* 0x000fe20000000010 */
[----:B------:R-:W1:Y:S05]  /*0eb0*/  LDCU UR6, c[0x0][0x384] ;  /* 0x00007080ff0677ac */ /* 0x000e6a0008000800 */
[----:B------:R-:W-:-:S14]  /*0ec0*/  DSETP.GT.AND P0, PT, R10, R8, PT ;  /* 0x000000080a00722a */ /* 0x000fdc0003f04000 */
[----:B------:R-:W-:Y:S01]  /*0ed0*/  @P0 MOV R8, R10 ;  /* 0x0000000a00080202 */ /* 0x000fe20000000f00 */
[----:B------:R-:W-:Y:S01]  /*0ee0*/  @P0 IMAD.MOV.U32 R4, RZ, RZ, R33 ;  /* 0x000000ffff040224 */ /* 0x000fe200078e0021 */
[----:B------:R-:W-:Y:S01]  /*0ef0*/  @P0 MOV R9, R11 ;  /* 0x0000000b00090202 */ /* 0x000fe20000000f00 */
[----:B-1----:R-:W-:Y:S01]  /*0f00*/  UIADD3 UR6, UPT, UPT, UR5, UR6, URZ ;  /* 0x0000000605067290 */ /* 0x002fe2000fffe0ff */
[----:B------:R-:W-:Y:S01]  /*0f10*/  @P0 IMAD.U32 R5, RZ, RZ, UR4 ;  /* 0x00000004ff050e24 */ /* 0x000fe2000f8e00ff */
[----:B------:R-:W-:-:S03]  /*0f20*/  @P0 MOV R2, UR5 ;  /* 0x0000000500020c02 */ /* 0x000fc60008000f00 */
[----:B------:R-:W-:-:S14]  /*0f30*/  DSETP.GT.AND P1, PT, R16, R8, PT ;  /* 0x000000081000722a */ /* 0x000fdc0003f24000 */
[----:B------:R-:W-:Y:S01]  /*0f40*/  @P1 MOV R4, R33 ;  /* 0x0000002100041202 */ /* 0x000fe20000000f00 */
[----:B------:R-:W-:Y:S01]  /*0f50*/  @P1 IMAD.MOV.U32 R9, RZ, RZ, R17 ;  /* 0x000000ffff091224 */ /* 0x000fe200078e0011 */
[----:B------:R-:W-:Y:S02]  /*0f60*/  IADD3 R33, PT, PT, R33, 0x1, RZ ;  /* 0x0000000121217810 */ /* 0x000fe40007ffe0ff */
[----:B------:R-:W-:Y:S02]  /*0f70*/  @P1 MOV R5, UR4 ;  /* 0x0000000400051c02 */ /* 0x000fe40008000f00 */
[----:B0-----:R-:W-:Y:S02]  /*0f80*/  ISETP.NE.AND P2, PT, R33, UR8, PT ;  /* 0x0000000821007c0c */ /* 0x001fe4000bf45270 */
[----:B------:R-:W-:Y:S02]  /*0f90*/  @P1 MOV R2, UR6 ;  /* 0x0000000600021c02 */ /* 0x000fe40008000f00 */
[----:B------:R-:W-:-:S09]  /*0fa0*/  @P1 MOV R8, R16 ;  /* 0x0000001000081202 */ /* 0x000fd20000000f00 */
[----:B------:R-:W-:Y:S05]  /*0fb0*/  @P2 BRA `(.L_x_9) ;  /* 0xfffffff4001c2947 */ /* 0x000fea000383ffff */
[----:B------:R-:W0:Y:S01]  /*0fc0*/  LDCU UR6, c[0x0][0x384] ;  /* 0x00007080ff0677ac */ /* 0x000e220008000800 */
[----:B------:R-:W-:-:S04]  /*0fd0*/  UIADD3 UR5, UPT, UPT, UR5, 0x1, URZ ;  /* 0x0000000105057890 */ /* 0x000fc8000fffe0ff */
[----:B0-----:R-:W-:-:S09]  /*0fe0*/  UISETP.NE.AND UP0, UPT, UR5, UR6, UPT ;  /* 0x000000060500728c */ /* 0x001fd2000bf05270 */
[----:B------:R-:W-:Y:S05]  /*0ff0*/  BRA.U UP0, `(.L_x_10) ;  /* 0xfffffff500007547 */ /* 0x000fea000b83ffff */
[----:B------:R-:W-:-:S04]  /*1000*/  UIADD3 UR4, UPT, UPT, UR4, 0x1, URZ ;  /* 0x0000000104047890 */ /* 0x000fc8000fffe0ff */
[----:B------:R-:W-:-:S09]  /*1010*/  UISETP.NE.AND UP0, UPT, UR4, UR6, UPT ;  /* 0x000000060400728c */ /* 0x000fd2000bf05270 */
[----:B------:R-:W-:Y:S05]  /*1020*/  BRA.U UP0, `(.L_x_11) ;  /* 0xfffffff100e07547 */ /* 0x000fea000b83ffff */
[----:B------:R-:W0:Y:S01]  /*1030*/  I2F.F64 R10, R2 ;  /* 0x00000002000a7312 */ /* 0x000e220000201c00 */
[----:B------:R-:W-:-:S07]  /*1040*/  DADD R8, R8, R8 ;  /* 0x0000000008087229 */ /* 0x000fce0000000008 */
[----:B------:R1:W2:Y:S02]  /*1050*/  I2F.F64 R6, R5 ;  /* 0x0000000500067312 */ /* 0x0002a40000201c00 */
[----:B01----:R-:W-:-:S07]  /*1060*/  SHF.R.S32.HI R5, RZ, 0x1f, R4 ;  /* 0x0000001fff057819 */ /* 0x003fce0000011404 */
.L_x_0:
[----:B------:R-:W0:Y:S01]  /*1070*/  LDC.64 R12, c[0x0][0x398] ;  /* 0x0000e600ff0c7b82 */ /* 0x000e220000000a00 */
[----:B------:R-:W1:Y:S01]  /*1080*/  LDCU UR6, c[0x0][0x380] ;  /* 0x00007000ff0677ac */ /* 0x000e620008000800 */
[----:B------:R-:W3:Y:S06]  /*1090*/  LDCU.64 UR4, c[0x0][0x3b8] ;  /* 0x00007700ff0477ac */ /* 0x000eec0008000a00 */
[----:B------:R-:W4:Y:S01]  /*10a0*/  LDC.64 R14, c[0x0][0x3a0] ;  /* 0x0000e800ff0e7b82 */ /* 0x000f220000000a00 */
[----:B-1----:R-:W-:Y:S02]  /*10b0*/  IMAD R21, R0, UR6, R3 ;  /* 0x0000000600157c24 */ /* 0x002fe4000f8e0203 */
[----:B------:R-:W-:Y:S01]  /*10c0*/  IMAD R17, R3, UR6, R0 ;  /* 0x0000000603117c24 */ /* 0x000fe2000f8e0200 */
[----:B---3--:R-:W-:Y:S01]  /*10d0*/  LEA R18, P0, R4, UR4, 0x2 ;  /* 0x0000000404127c11 */ /* 0x008fe2000f8010ff */
[----:B0-----:R-:W-:-:S03]  /*10e0*/  IMAD.WIDE R2, R21, 0x8, R12 ;  /* 0x0000000815027825 */ /* 0x001fc600078e020c */
[----:B------:R-:W-:Y:S01]  /*10f0*/  LEA.HI.X R19, R4, UR5, R5, 0x2, P0 ;  /* 0x0000000504137c11 */ /* 0x000fe200080f1405 */
[----:B------:R-:W-:Y:S01]  /*1100*/  IMAD.WIDE.U32 R4, R17, 0x8, R12 ;  /* 0x0000000811047825 */ /* 0x000fe200078e000c */
[----:B--2---:R-:W-:Y:S01]  /*1110*/  STG.E.64 desc[UR10][R2.64], R6 ;  /* 0x0000000602007986 */ /* 0x004fe2000c101b0a */
[----:B------:R-:W0:Y:S02]  /*1120*/  LDC.64 R16, c[0x0][0x3a8] ;  /* 0x0000ea00ff107b82 */ /* 0x000e240000000a00 */
[C---:B----4-:R-:W-:Y:S01]  /*1130*/  IMAD.WIDE R12, R21.reuse, 0x8, R14 ;  /* 0x00000008150c7825 */ /* 0x050fe200078e020e */
[----:B------:R-:W-:Y:S04]  /*1140*/  STG.E.64 desc[UR10][R4.64], R10 ;  /* 0x0000000a04007986 */ /* 0x000fe8000c101b0a */
[----:B------:R-:W-:Y:S04]  /*1150*/  STG.E.64 desc[UR10][R12.64], R8 ;  /* 0x000000080c007986 */ /* 0x000fe8000c101b0a */
[----:B------:R-:W2:Y:S01]  /*1160*/  LDG.E R14, desc[UR10][R18.64] ;  /* 0x0000000a120e7981 */ /* 0x000ea2000c1e1900 */
[----:B0-----:R-:W-:Y:S01]  /*1170*/  IMAD.WIDE R16, R21, 0x8, R16 ;  /* 0x0000000815107825 */ /* 0x001fe200078e0210 */
[----:B--2---:R-:W0:Y:S04]  /*1180*/  I2F.F64 R14, R14 ;  /* 0x0000000e000e7312 */ /* 0x004e280000201c00 */
[----:B0-----:R-:W-:Y:S01]  /*1190*/  STG.E.64 desc[UR10][R16.64], R14 ;  /* 0x0000000e10007986 */ /* 0x001fe2000c101b0a */
[----:B------:R-:W-:Y:S05]  /*11a0*/  EXIT ;  /* 0x000000000000794d */ /* 0x000fea0003800000 */
.L_x_12:
[----:B------:R-:W-:-:S00]  /*11b0*/  BRA `(.L_x_12) ;  /* 0xfffffffc00fc7947 */ /* 0x000fc0000383ffff */
[----:B------:R-:W-:-:S00]  /*11c0*/  NOP ;  /* 0x0000000000007918 */ /* 0x000fc00000000000 */
        /* <DEDUP_REMOVED lines=11> */
.L_x_13:


//--------------------- .nv.shared.reserved.0     --------------------------
	.section	.nv.shared.reserved.0,"aw",@nobits
	.weak		__nv_reservedSMEM_offset_0_alias
	.size		__nv_reservedSMEM_offset_0_alias, 0, 64
	.other		__nv_reservedSMEM_offset_0_alias,@"STO_CUDA_RESERVED_SHARED STV_DEFAULT"
__nv_reservedSMEM_offset_0_alias:
	.zero		0
	.zero		64


//--------------------- .nv.constant0.build_clmatrix_kernel --------------------------
	.section	.nv.constant0.build_clmatrix_kernel,"a",@progbits
	.sectionflags	@""
	.align	4
.nv.constant0.build_clmatrix_kernel:
	.zero		968


//--------------------- SYMBOLS --------------------------

	.type		.nv.reservedSmem.offset0,@object
	.size		.nv.reservedSmem.offset0,0x4
